	.headerflags	@"EF_CUDA_TEXMODE_UNIFIED EF_CUDA_64BIT_ADDRESS EF_CUDA_ACCELERATORS EF_CUDA_SM90 EF_CUDA_VIRTUAL_SM(EF_CUDA_SM90)"
	.elftype	@"ET_EXEC"


//--------------------- .nv.info                  --------------------------
	.section	.nv.info,"",@"SHT_CUDA_INFO"
	.align	4


	//----- nvinfo : EIATTR_REGCOUNT
	.align		4
        /*0000*/ 	.byte	0x04, 0x2f
        /*0002*/ 	.short	(.L_1 - .L_0)
	.align		4
.L_0:
        /*0004*/ 	.word	index@(triton_poi_fused_cat_0)
        /*0008*/ 	.word	0x00000014


	//----- nvinfo : EIATTR_MIN_STACK_SIZE
	.align		4
.L_1:
        /*000c*/ 	.byte	0x04, 0x12
        /*000e*/ 	.short	(.L_3 - .L_2)
	.align		4
.L_2:
        /*0010*/ 	.word	index@(triton_poi_fused_cat_0)
        /*0014*/ 	.word	0x00000000


	//----- nvinfo : EIATTR_FRAME_SIZE
	.align		4
.L_3:
        /*0018*/ 	.byte	0x04, 0x11
        /*001a*/ 	.short	(.L_5 - .L_4)
	.align		4
.L_4:
        /*001c*/ 	.word	index@(triton_poi_fused_cat_0)
        /*0020*/ 	.word	0x00000000


	//----- nvinfo : EIATTR_MIN_STACK_SIZE
	.align		4
.L_5:
        /*0024*/ 	.byte	0x04, 0x12
        /*0026*/ 	.short	(.L_7 - .L_6)
	.align		4
.L_6:
        /*0028*/ 	.word	index@(triton_poi_fused_cat_0)
        /*002c*/ 	.word	0x00000000
.L_7:


//--------------------- .nv.info.triton_poi_fused_cat_0 --------------------------
	.section	.nv.info.triton_poi_fused_cat_0,"",@"SHT_CUDA_INFO"
	.sectionflags	@""
	.align	4


	//----- nvinfo : EIATTR_CUDA_API_VERSION
	.align		4
        /*0000*/ 	.byte	0x04, 0x37
        /*0002*/ 	.short	(.L_9 - .L_8)
.L_8:
        /*0004*/ 	.word	0x0000007c


	//----- nvinfo : EIATTR_KPARAM_INFO
	.align		4
.L_9:
        /*0008*/ 	.byte	0x04, 0x17
        /*000a*/ 	.short	(.L_11 - .L_10)
.L_10:
        /*000c*/ 	.word	0x00000000
        /*0010*/ 	.short	0x0003
        /*0012*/ 	.short	0x0018
        /*0014*/ 	.byte	0x00, 0xf0, 0x11, 0x00


	//----- nvinfo : EIATTR_KPARAM_INFO
	.align		4
.L_11:
        /*0018*/ 	.byte	0x04, 0x17
        /*001a*/ 	.short	(.L_13 - .L_12)
.L_12:
        /*001c*/ 	.word	0x00000000
        /*0020*/ 	.short	0x0002
        /*0022*/ 	.short	0x0010
        /*0024*/ 	.byte	0x00, 0xf4, 0x21, 0x00


	//----- nvinfo : EIATTR_KPARAM_INFO
	.align		4
.L_13:
        /*0028*/ 	.byte	0x04, 0x17
        /*002a*/ 	.short	(.L_15 - .L_14)
.L_14:
        /*002c*/ 	.word	0x00000000
        /*0030*/ 	.short	0x0001
        /*0032*/ 	.short	0x0008
        /*0034*/ 	.byte	0x00, 0xf4, 0x21, 0x00


	//----- nvinfo : EIATTR_KPARAM_INFO
	.align		4
.L_15:
        /*0038*/ 	.byte	0x04, 0x17
        /*003a*/ 	.short	(.L_17 - .L_16)
.L_16:
        /*003c*/ 	.word	0x00000000
        /*0040*/ 	.short	0x0000
        /*0042*/ 	.short	0x0000
        /*0044*/ 	.byte	0x00, 0xf4, 0x21, 0x00


	//----- nvinfo : EIATTR_SPARSE_MMA_MASK
	.align		4
.L_17:
        /*0048*/ 	.byte	0x03, 0x50
        /*004a*/ 	.short	0x0000


	//----- nvinfo : EIATTR_MAXREG_COUNT
	.align		4
        /*004c*/ 	.byte	0x03, 0x1b
        /*004e*/ 	.short	0x00ff


	//----- nvinfo : EIATTR_EXIT_INSTR_OFFSETS
	.align		4
        /*0050*/ 	.byte	0x04, 0x1c
        /*0052*/ 	.short	(.L_19 - .L_18)


	//   ....[0]....
.L_18:
        /*0054*/ 	.word	0x000003f0


	//   ....[1]....
        /*0058*/ 	.word	0x00000410


	//----- nvinfo : EIATTR_REQNTID
	.align		4
.L_19:
        /*005c*/ 	.byte	0x04, 0x10
        /*005e*/ 	.short	(.L_21 - .L_20)
.L_20:
        /*0060*/ 	.word	0x00000020
        /*0064*/ 	.word	0x00000001
        /*0068*/ 	.word	0x00000001


	//----- nvinfo : EIATTR_CBANK_PARAM_SIZE
	.align		4
.L_21:
        /*006c*/ 	.byte	0x03, 0x19
        /*006e*/ 	.short	0x001c


	//----- nvinfo : EIATTR_PARAM_CBANK
	.align		4
        /*0070*/ 	.byte	0x04, 0x0a
        /*0072*/ 	.short	(.L_23 - .L_22)
	.align		4
.L_22:
        /*0074*/ 	.word	index@(.nv.constant0.triton_poi_fused_cat_0)
        /*0078*/ 	.short	0x0210
        /*007a*/ 	.short	0x001c


	//----- nvinfo : EIATTR_SW_WAR
	.align		4
.L_23:
        /*007c*/ 	.byte	0x04, 0x36
        /*007e*/ 	.short	(.L_25 - .L_24)
.L_24:
        /*0080*/ 	.word	0x00000008
.L_25:


//--------------------- .nv.callgraph             --------------------------
	.section	.nv.callgraph,"",@"SHT_CUDA_CALLGRAPH"
	.align	4
	.sectionentsize	8
	.align		4
        /*0000*/ 	.word	0x00000000
	.align		4
        /*0004*/ 	.word	0xffffffff
	.align		4
        /*0008*/ 	.word	0x00000000
	.align		4
        /*000c*/ 	.word	0xfffffffe
	.align		4
        /*0010*/ 	.word	0x00000000
	.align		4
        /*0014*/ 	.word	0xfffffffd
	.align		4
        /*0018*/ 	.word	0x00000000
	.align		4
        /*001c*/ 	.word	0xfffffffc


//--------------------- .text.triton_poi_fused_cat_0 --------------------------
	.section	.text.triton_poi_fused_cat_0,"ax",@progbits
	.align	128
        .global         triton_poi_fused_cat_0
        .type           triton_poi_fused_cat_0,@function
        .size           triton_poi_fused_cat_0,(.L_x_1 - triton_poi_fused_cat_0)
        .other          triton_poi_fused_cat_0,@"STO_CUDA_ENTRY STV_DEFAULT"
triton_poi_fused_cat_0:
.text.triton_poi_fused_cat_0:
[----:B------:R-:W0:Y:S02]  /*0000*/  LDC R1, c[0x0][0x28] ;  /* 0x00000a00ff017b82 */ /* 0x000e240000000800 */
[----:B------:R-:W1:Y:S01]  /*0010*/  S2R R3, SR_TID.X ;  /* 0x0000000000037919 */ /* 0x000e620000002100 */
[----:B------:R-:W-:Y:S01]  /*0020*/  ULDC.64 UR4, c[0x0][0x218] ;  /* 0x0000860000047ab9 */ /* 0x000fe20000000a00 */
[----:B------:R-:W2:Y:S01]  /*0030*/  S2R R2, SR_CTAID.X ;  /* 0x0000000000027919 */ /* 0x000ea20000002500 */
[----:B-1----:R-:W-:Y:S02]  /*0040*/  IMAD.SHL.U32 R3, R3, 0x2, RZ ;  /* 0x0000000203037824 */ /* 0x002fe400078e00ff */
[----:B--2---:R-:W-:Y:S01]  /*0050*/  IMAD.SHL.U32 R0, R2, 0x40, RZ ;  /* 0x0000004002007824 */ /* 0x004fe200078e00ff */
[----:B------:R-:W-:-:S04]  /*0060*/  SHF.R.S32.HI R4, RZ, 0x19, R2 ;  /* 0x00000019ff047819 */ /* 0x000fc80000011402 */
[----:B------:R-:W-:Y:S02]  /*0070*/  LOP3.LUT R11, R0, 0x3e, R3, 0xf8, !PT ;  /* 0x0000003e000b7812 */ /* 0x000fe400078ef803 */
[----:B------:R-:W-:Y:S02]  /*0080*/  LOP3.LUT R0, R0, 0x2, R3, 0xf8, !PT ;  /* 0x0000000200007812 */ /* 0x000fe400078ef803 */
[----:B------:R-:W-:Y:S02]  /*0090*/  SHF.R.S32.HI R2, RZ, 0x1f, R11 ;  /* 0x0000001fff027819 */ /* 0x000fe4000001140b */
[----:B------:R-:W-:Y:S02]  /*00a0*/  SGXT R3, R4, 0x1 ;  /* 0x000000010403781a */ /* 0x000fe40000000200 */
[----:B------:R-:W-:Y:S02]  /*00b0*/  LOP3.LUT R0, R0, 0x1, RZ, 0xfc, !PT ;  /* 0x0000000100007812 */ /* 0x000fe400078efcff */
[----:B------:R-:W-:-:S02]  /*00c0*/  LEA.HI R2, R2, R11, RZ, 0x2 ;  /* 0x0000000b02027211 */ /* 0x000fc400078f10ff */
[C---:B------:R-:W-:Y:S02]  /*00d0*/  LEA.HI R4, R3.reuse, R11, RZ, 0x4 ;  /* 0x0000000b03047211 */ /* 0x040fe400078f20ff */
[----:B------:R-:W-:Y:S02]  /*00e0*/  LEA.HI R3, R3, R0, RZ, 0x2 ;  /* 0x0000000003037211 */ /* 0x000fe400078f10ff */
[----:B------:R-:W-:Y:S02]  /*00f0*/  SHF.R.S32.HI R5, RZ, 0x2, R2 ;  /* 0x00000002ff057819 */ /* 0x000fe40000011402 */
[----:B------:R-:W-:Y:S02]  /*0100*/  LOP3.LUT R3, R3, 0xffffffc4, RZ, 0xc0, !PT ;  /* 0xffffffc403037812 */ /* 0x000fe400078ec0ff */
[----:B------:R-:W-:Y:S02]  /*0110*/  LOP3.LUT R2, R2, 0xfffffffc, RZ, 0xc0, !PT ;  /* 0xfffffffc02027812 */ /* 0x000fe400078ec0ff */
[----:B------:R-:W-:-:S02]  /*0120*/  LEA.HI R6, R5, R5, RZ, 0x2 ;  /* 0x0000000505067211 */ /* 0x000fc400078f10ff */
[----:B------:R-:W-:Y:S01]  /*0130*/  SHF.R.S32.HI R7, RZ, 0x4, R4 ;  /* 0x00000004ff077819 */ /* 0x000fe20000011404 */
[----:B------:R-:W-:Y:S01]  /*0140*/  IMAD.IADD R4, R0, 0x1, -R3 ;  /* 0x0000000100047824 */ /* 0x000fe200078e0a03 */
[----:B------:R-:W-:Y:S01]  /*0150*/  LOP3.LUT R6, R6, 0xfffffffc, RZ, 0xc0, !PT ;  /* 0xfffffffc06067812 */ /* 0x000fe200078ec0ff */
[----:B------:R-:W-:Y:S02]  /*0160*/  IMAD.IADD R0, R11, 0x1, -R2 ;  /* 0x000000010b007824 */ /* 0x000fe400078e0a02 */
[----:B------:R-:W-:Y:S01]  /*0170*/  IMAD R8, R7, 0xc, RZ ;  /* 0x0000000c07087824 */ /* 0x000fe200078e02ff */
[----:B------:R-:W1:Y:S01]  /*0180*/  LDC.64 R2, c[0x0][0x210] ;  /* 0x00008400ff027b82 */ /* 0x000e620000000a00 */
[----:B------:R-:W-:Y:S02]  /*0190*/  IMAD.SHL.U32 R7, R0, 0x4, RZ ;  /* 0x0000000400077824 */ /* 0x000fe400078e00ff */
[----:B------:R-:W-:Y:S01]  /*01a0*/  IMAD.IADD R6, R5, 0x1, -R6 ;  /* 0x0000000105067824 */ /* 0x000fe200078e0a06 */
[----:B------:R-:W-:Y:S01]  /*01b0*/  SHF.R.S32.HI R10, RZ, 0x1f, R8 ;  /* 0x0000001fff0a7819 */ /* 0x000fe20000011408 */
[----:B------:R-:W-:Y:S01]  /*01c0*/  IMAD.SHL.U32 R9, R4, 0x4, RZ ;  /* 0x0000000404097824 */ /* 0x000fe200078e00ff */
[----:B------:R-:W-:-:S02]  /*01d0*/  SHF.R.S32.HI R13, RZ, 0x1f, R7 ;  /* 0x0000001fff0d7819 */ /* 0x000fc40000011407 */
[CC--:B------:R-:W-:Y:S02]  /*01e0*/  IADD3 R14, P0, P1, R8.reuse, R6.reuse, R7 ;  /* 0x00000006080e7210 */ /* 0x0c0fe4000791e007 */
[--C-:B------:R-:W-:Y:S02]  /*01f0*/  IADD3 R12, P2, P3, R8, R6, R9.reuse ;  /* 0x00000006080c7210 */ /* 0x100fe40007b5e009 */
[----:B------:R-:W-:Y:S02]  /*0200*/  SHF.R.S32.HI R7, RZ, 0x1f, R6 ;  /* 0x0000001fff077819 */ /* 0x000fe40000011406 */
[----:B------:R-:W-:Y:S02]  /*0210*/  SHF.R.S32.HI R9, RZ, 0x1f, R9 ;  /* 0x0000001fff097819 */ /* 0x000fe40000011409 */
[CC--:B------:R-:W-:Y:S02]  /*0220*/  IADD3.X R13, R10.reuse, R7.reuse, R13, P0, P1 ;  /* 0x000000070a0d7210 */ /* 0x0c0fe400007e240d */
[----:B------:R-:W-:Y:S01]  /*0230*/  IADD3.X R9, R10, R7, R9, P2, P3 ;  /* 0x000000070a097210 */ /* 0x000fe200017e6409 */
[----:B------:R-:W-:Y:S01]  /*0240*/  IMAD.MOV.U32 R10, RZ, RZ, RZ ;  /* 0x000000ffff0a7224 */ /* 0x000fe200078e00ff */
[----:B------:R-:W-:-:S02]  /*0250*/  LEA R6, P3, R14, UR4, 0x2 ;  /* 0x000000040e067c11 */ /* 0x000fc4000f8610ff */
[----:B------:R-:W-:Y:S02]  /*0260*/  ISETP.GE.AND P1, PT, R0, 0x1, PT ;  /* 0x000000010000780c */ /* 0x000fe40003f26270 */
[----:B------:R-:W-:Y:S01]  /*0270*/  ISETP.GE.AND P0, PT, R11, 0x40, PT ;  /* 0x000000400b00780c */ /* 0x000fe20003f06270 */
[----:B-1----:R-:W-:Y:S01]  /*0280*/  IMAD.WIDE R2, R5, 0x4, R2 ;  /* 0x0000000405027825 */ /* 0x002fe200078e0202 */
[----:B------:R-:W-:Y:S02]  /*0290*/  ISETP.GE.AND P2, PT, R4, 0x1, PT ;  /* 0x000000010400780c */ /* 0x000fe40003f46270 */
[----:B------:R-:W-:Y:S02]  /*02a0*/  LEA R8, P6, R12, UR4, 0x2 ;  /* 0x000000040c087c11 */ /* 0x000fe4000f8c10ff */
[----:B------:R-:W-:Y:S02]  /*02b0*/  LEA.HI.X R7, R14, UR5, R13, 0x2, P3 ;  /* 0x000000050e077c11 */ /* 0x000fe400098f140d */
[----:B------:R-:W-:-:S02]  /*02c0*/  ISETP.LT.AND P5, PT, R11, 0x40, !P1 ;  /* 0x000000400b00780c */ /* 0x000fc40004fa1270 */
[----:B------:R-:W-:Y:S01]  /*02d0*/  ISETP.GT.AND P3, PT, R0, RZ, !P0 ;  /* 0x000000ff0000720c */ /* 0x000fe20004764270 */
[----:B------:R-:W-:Y:S01]  /*02e0*/  IMAD.MOV.U32 R0, RZ, RZ, RZ ;  /* 0x000000ffff007224 */ /* 0x000fe200078e00ff */
[C---:B------:R-:W-:Y:S02]  /*02f0*/  ISETP.LT.AND P4, PT, R11.reuse, 0x40, !P2 ;  /* 0x000000400b00780c */ /* 0x040fe40005781270 */
[----:B------:R-:W-:Y:S02]  /*0300*/  LEA.HI.X R9, R12, UR5, R9, 0x2, P6 ;  /* 0x000000050c097c11 */ /* 0x000fe4000b0f1409 */
[----:B------:R-:W-:Y:S02]  /*0310*/  CS2R R12, SRZ ;  /* 0x00000000000c7805 */ /* 0x000fe4000001ff00 */
[----:B------:R-:W-:Y:S01]  /*0320*/  ISETP.GT.AND P6, PT, R4, RZ, !P0 ;  /* 0x000000ff0400720c */ /* 0x000fe200047c4270 */
[----:B------:R-:W-:Y:S01]  /*0330*/  ULDC.64 UR4, c[0x0][0x208] ;  /* 0x0000820000047ab9 */ /* 0x000fe20000000a00 */
[----:B------:R-:W1:Y:S01]  /*0340*/  LDC.64 R4, c[0x0][0x220] ;  /* 0x00008800ff047b82 */ /* 0x000e620000000a00 */
[----:B------:R-:W2:Y:S04]  /*0350*/  @P5 LDG.E.EL R0, desc[UR4][R2.64] ;  /* 0x0000000402005981 */ /* 0x000ea8000c2e1900 */
[----:B------:R-:W3:Y:S04]  /*0360*/  @P3 LDG.E.EL R12, desc[UR4][R6.64+-0x10] ;  /* 0xfffff004060c3981 */ /* 0x000ee8000c2e1900 */
[----:B------:R-:W4:Y:S04]  /*0370*/  @P4 LDG.E.EL R10, desc[UR4][R2.64] ;  /* 0x00000004020a4981 */ /* 0x000f28000c2e1900 */
[----:B------:R-:W5:Y:S01]  /*0380*/  @P6 LDG.E.EL R13, desc[UR4][R8.64+-0x10] ;  /* 0xfffff004080d6981 */ /* 0x000f62000c2e1900 */
[----:B-1----:R-:W-:Y:S01]  /*0390*/  IMAD.WIDE R4, R11, 0x4, R4 ;  /* 0x000000040b047825 */ /* 0x002fe200078e0204 */
[----:B--2---:R-:W-:-:S02]  /*03a0*/  SEL R0, R0, RZ, P5 ;  /* 0x000000ff00007207 */ /* 0x004fc40002800000 */
[----:B---3--:R-:W-:Y:S02]  /*03b0*/  SEL R15, R12, RZ, P3 ;  /* 0x000000ff0c0f7207 */ /* 0x008fe40001800000 */
[----:B----4-:R-:W-:Y:S02]  /*03c0*/  SEL R17, R10, RZ, P4 ;  /* 0x000000ff0a117207 */ /* 0x010fe40002000000 */
[----:B------:R-:W-:Y:S02]  /*03d0*/  SEL R16, R0, R15, !P1 ;  /* 0x0000000f00107207 */ /* 0x000fe40004800000 */
[----:B-----5:R-:W-:Y:S01]  /*03e0*/  @P2 SEL R17, R13, RZ, P6 ;  /* 0x000000ff0d112207 */ /* 0x020fe20003000000 */
[----:B------:R-:W-:Y:S06]  /*03f0*/  @P0 EXIT ;  /* 0x000000000000094d */ /* 0x000fec0003800000 */
[----:B------:R-:W-:Y:S01]  /*0400*/  STG.E.64 desc[UR4][R4.64], R16 ;  /* 0x0000001004007986 */ /* 0x000fe2000c101b04 */
[----:B------:R-:W-:Y:S05]  /*0410*/  EXIT ;  /* 0x000000000000794d */ /* 0x000fea0003800000 */
.L_x_0:
[----:B------:R-:W-:-:S00]  /*0420*/  BRA `(.L_x_0) ;  /* 0xfffffffc00fc7947 */ /* 0x000fc0000383ffff */
[----:B------:R-:W-:-:S00]  /*0430*/  NOP ;  /* 0x0000000000007918 */ /* 0x000fc00000000000 */
        /* <DEDUP_REMOVED lines=12> */
.L_x_1:


//--------------------- .nv.constant0.triton_poi_fused_cat_0 --------------------------
	.section	.nv.constant0.triton_poi_fused_cat_0,"a",@progbits
	.sectionflags	@""
	.align	4
.nv.constant0.triton_poi_fused_cat_0:
	.zero		556
